//
// Generated by NVIDIA NVVM Compiler
//
// Compiler Build ID: CL-36424714
// Cuda compilation tools, release 13.0, V13.0.88
// Based on NVVM 20.0.0
//

.version 9.0
.target sm_100
.address_size 64

	// .globl	_Z15layer_norm_vec4PfS_if

.visible .entry _Z15layer_norm_vec4PfS_if(
	.param .u64 .ptr .align 1 _Z15layer_norm_vec4PfS_if_param_0,
	.param .u64 .ptr .align 1 _Z15layer_norm_vec4PfS_if_param_1,
	.param .u32 _Z15layer_norm_vec4PfS_if_param_2,
	.param .f32 _Z15layer_norm_vec4PfS_if_param_3
)
{
	.reg .pred 	%p<45>;
	.reg .b32 	%r<97>;
	.reg .b32 	%f<144>;
	.reg .b64 	%rd<12>;

	ld.param.u64 	%rd4, [_Z15layer_norm_vec4PfS_if_param_0];
	ld.param.u64 	%rd3, [_Z15layer_norm_vec4PfS_if_param_1];
	ld.param.u32 	%r10, [_Z15layer_norm_vec4PfS_if_param_2];
	ld.param.f32 	%f20, [_Z15layer_norm_vec4PfS_if_param_3];
	cvta.to.global.u64 	%rd1, %rd4;
	mov.u32 	%r11, %ctaid.x;
	mov.u32 	%r1, %ntid.x;
	mov.u32 	%r12, %tid.x;
	mad.lo.s32 	%r96, %r11, %r1, %r12;
	setp.ge.s32 	%p1, %r96, %r10;
	@%p1 bra 	$L__BB0_7;
	mov.u32 	%r13, %nctaid.x;
	mul.lo.s32 	%r3, %r1, %r13;
	mov.f32 	%f136, 0f00000000;
	mov.u32 	%r94, %r96;
	mov.f32 	%f137, %f136;
	mov.f32 	%f138, %f136;
	mov.f32 	%f139, %f136;
$L__BB0_2:
	mul.wide.s32 	%rd5, %r94, 4;
	add.s64 	%rd6, %rd1, %rd5;
	ld.global.v4.f32 	{%f22, %f23, %f24, %f25}, [%rd6];
	add.f32 	%f139, %f139, %f22;
	add.f32 	%f138, %f138, %f23;
	add.f32 	%f137, %f137, %f24;
	add.f32 	%f136, %f136, %f25;
	add.s32 	%r94, %r94, %r3;
	setp.lt.s32 	%p2, %r94, %r10;
	@%p2 bra 	$L__BB0_2;
	mov.b32 	%r14, %f139;
	shfl.sync.down.b32	%r15|%p3, %r14, 16, 31, -1;
	mov.b32 	%f27, %r15;
	add.f32 	%f28, %f139, %f27;
	mov.b32 	%r16, %f138;
	shfl.sync.down.b32	%r17|%p4, %r16, 16, 31, -1;
	mov.b32 	%f29, %r17;
	add.f32 	%f30, %f138, %f29;
	mov.b32 	%r18, %f137;
	shfl.sync.down.b32	%r19|%p5, %r18, 16, 31, -1;
	mov.b32 	%f31, %r19;
	add.f32 	%f32, %f137, %f31;
	mov.b32 	%r20, %f136;
	shfl.sync.down.b32	%r21|%p6, %r20, 16, 31, -1;
	mov.b32 	%f33, %r21;
	add.f32 	%f34, %f136, %f33;
	mov.b32 	%r22, %f28;
	shfl.sync.down.b32	%r23|%p7, %r22, 8, 31, -1;
	mov.b32 	%f35, %r23;
	add.f32 	%f36, %f28, %f35;
	mov.b32 	%r24, %f30;
	shfl.sync.down.b32	%r25|%p8, %r24, 8, 31, -1;
	mov.b32 	%f37, %r25;
	add.f32 	%f38, %f30, %f37;
	mov.b32 	%r26, %f32;
	shfl.sync.down.b32	%r27|%p9, %r26, 8, 31, -1;
	mov.b32 	%f39, %r27;
	add.f32 	%f40, %f32, %f39;
	mov.b32 	%r28, %f34;
	shfl.sync.down.b32	%r29|%p10, %r28, 8, 31, -1;
	mov.b32 	%f41, %r29;
	add.f32 	%f42, %f34, %f41;
	mov.b32 	%r30, %f36;
	shfl.sync.down.b32	%r31|%p11, %r30, 4, 31, -1;
	mov.b32 	%f43, %r31;
	add.f32 	%f44, %f36, %f43;
	mov.b32 	%r32, %f38;
	shfl.sync.down.b32	%r33|%p12, %r32, 4, 31, -1;
	mov.b32 	%f45, %r33;
	add.f32 	%f46, %f38, %f45;
	mov.b32 	%r34, %f40;
	shfl.sync.down.b32	%r35|%p13, %r34, 4, 31, -1;
	mov.b32 	%f47, %r35;
	add.f32 	%f48, %f40, %f47;
	mov.b32 	%r36, %f42;
	shfl.sync.down.b32	%r37|%p14, %r36, 4, 31, -1;
	mov.b32 	%f49, %r37;
	add.f32 	%f50, %f42, %f49;
	mov.b32 	%r38, %f44;
	shfl.sync.down.b32	%r39|%p15, %r38, 2, 31, -1;
	mov.b32 	%f51, %r39;
	add.f32 	%f52, %f44, %f51;
	mov.b32 	%r40, %f46;
	shfl.sync.down.b32	%r41|%p16, %r40, 2, 31, -1;
	mov.b32 	%f53, %r41;
	add.f32 	%f54, %f46, %f53;
	mov.b32 	%r42, %f48;
	shfl.sync.down.b32	%r43|%p17, %r42, 2, 31, -1;
	mov.b32 	%f55, %r43;
	add.f32 	%f56, %f48, %f55;
	mov.b32 	%r44, %f50;
	shfl.sync.down.b32	%r45|%p18, %r44, 2, 31, -1;
	mov.b32 	%f57, %r45;
	add.f32 	%f58, %f50, %f57;
	mov.b32 	%r46, %f52;
	shfl.sync.down.b32	%r47|%p19, %r46, 1, 31, -1;
	mov.b32 	%f59, %r47;
	add.f32 	%f60, %f52, %f59;
	mov.b32 	%r48, %f54;
	shfl.sync.down.b32	%r49|%p20, %r48, 1, 31, -1;
	mov.b32 	%f61, %r49;
	add.f32 	%f62, %f54, %f61;
	mov.b32 	%r50, %f56;
	shfl.sync.down.b32	%r51|%p21, %r50, 1, 31, -1;
	mov.b32 	%f63, %r51;
	add.f32 	%f64, %f56, %f63;
	mov.b32 	%r52, %f58;
	shfl.sync.down.b32	%r53|%p22, %r52, 1, 31, -1;
	mov.b32 	%f65, %r53;
	add.f32 	%f66, %f58, %f65;
	add.f32 	%f67, %f60, %f62;
	add.f32 	%f68, %f67, %f64;
	add.f32 	%f69, %f68, %f66;
	cvt.rn.f32.s32 	%f9, %r10;
	div.rn.f32 	%f10, %f69, %f9;
	mov.f32 	%f140, 0f00000000;
	mov.u32 	%r95, %r96;
	mov.f32 	%f141, %f140;
	mov.f32 	%f142, %f140;
	mov.f32 	%f143, %f140;
$L__BB0_4:
	mul.wide.s32 	%rd7, %r95, 4;
	add.s64 	%rd8, %rd1, %rd7;
	ld.global.v4.f32 	{%f70, %f71, %f72, %f73}, [%rd8];
	sub.f32 	%f74, %f70, %f10;
	sub.f32 	%f75, %f71, %f10;
	sub.f32 	%f76, %f72, %f10;
	sub.f32 	%f77, %f73, %f10;
	fma.rn.f32 	%f143, %f74, %f74, %f143;
	fma.rn.f32 	%f142, %f75, %f75, %f142;
	fma.rn.f32 	%f141, %f76, %f76, %f141;
	fma.rn.f32 	%f140, %f77, %f77, %f140;
	add.s32 	%r95, %r95, %r3;
	setp.lt.s32 	%p23, %r95, %r10;
	@%p23 bra 	$L__BB0_4;
	mov.b32 	%r54, %f143;
	shfl.sync.down.b32	%r55|%p24, %r54, 16, 31, -1;
	mov.b32 	%f78, %r55;
	add.f32 	%f79, %f143, %f78;
	mov.b32 	%r56, %f142;
	shfl.sync.down.b32	%r57|%p25, %r56, 16, 31, -1;
	mov.b32 	%f80, %r57;
	add.f32 	%f81, %f142, %f80;
	mov.b32 	%r58, %f141;
	shfl.sync.down.b32	%r59|%p26, %r58, 16, 31, -1;
	mov.b32 	%f82, %r59;
	add.f32 	%f83, %f141, %f82;
	mov.b32 	%r60, %f140;
	shfl.sync.down.b32	%r61|%p27, %r60, 16, 31, -1;
	mov.b32 	%f84, %r61;
	add.f32 	%f85, %f140, %f84;
	mov.b32 	%r62, %f79;
	shfl.sync.down.b32	%r63|%p28, %r62, 8, 31, -1;
	mov.b32 	%f86, %r63;
	add.f32 	%f87, %f79, %f86;
	mov.b32 	%r64, %f81;
	shfl.sync.down.b32	%r65|%p29, %r64, 8, 31, -1;
	mov.b32 	%f88, %r65;
	add.f32 	%f89, %f81, %f88;
	mov.b32 	%r66, %f83;
	shfl.sync.down.b32	%r67|%p30, %r66, 8, 31, -1;
	mov.b32 	%f90, %r67;
	add.f32 	%f91, %f83, %f90;
	mov.b32 	%r68, %f85;
	shfl.sync.down.b32	%r69|%p31, %r68, 8, 31, -1;
	mov.b32 	%f92, %r69;
	add.f32 	%f93, %f85, %f92;
	mov.b32 	%r70, %f87;
	shfl.sync.down.b32	%r71|%p32, %r70, 4, 31, -1;
	mov.b32 	%f94, %r71;
	add.f32 	%f95, %f87, %f94;
	mov.b32 	%r72, %f89;
	shfl.sync.down.b32	%r73|%p33, %r72, 4, 31, -1;
	mov.b32 	%f96, %r73;
	add.f32 	%f97, %f89, %f96;
	mov.b32 	%r74, %f91;
	shfl.sync.down.b32	%r75|%p34, %r74, 4, 31, -1;
	mov.b32 	%f98, %r75;
	add.f32 	%f99, %f91, %f98;
	mov.b32 	%r76, %f93;
	shfl.sync.down.b32	%r77|%p35, %r76, 4, 31, -1;
	mov.b32 	%f100, %r77;
	add.f32 	%f101, %f93, %f100;
	mov.b32 	%r78, %f95;
	shfl.sync.down.b32	%r79|%p36, %r78, 2, 31, -1;
	mov.b32 	%f102, %r79;
	add.f32 	%f103, %f95, %f102;
	mov.b32 	%r80, %f97;
	shfl.sync.down.b32	%r81|%p37, %r80, 2, 31, -1;
	mov.b32 	%f104, %r81;
	add.f32 	%f105, %f97, %f104;
	mov.b32 	%r82, %f99;
	shfl.sync.down.b32	%r83|%p38, %r82, 2, 31, -1;
	mov.b32 	%f106, %r83;
	add.f32 	%f107, %f99, %f106;
	mov.b32 	%r84, %f101;
	shfl.sync.down.b32	%r85|%p39, %r84, 2, 31, -1;
	mov.b32 	%f108, %r85;
	add.f32 	%f109, %f101, %f108;
	mov.b32 	%r86, %f103;
	shfl.sync.down.b32	%r87|%p40, %r86, 1, 31, -1;
	mov.b32 	%f110, %r87;
	add.f32 	%f111, %f103, %f110;
	mov.b32 	%r88, %f105;
	shfl.sync.down.b32	%r89|%p41, %r88, 1, 31, -1;
	mov.b32 	%f112, %r89;
	add.f32 	%f113, %f105, %f112;
	mov.b32 	%r90, %f107;
	shfl.sync.down.b32	%r91|%p42, %r90, 1, 31, -1;
	mov.b32 	%f114, %r91;
	add.f32 	%f115, %f107, %f114;
	mov.b32 	%r92, %f109;
	shfl.sync.down.b32	%r93|%p43, %r92, 1, 31, -1;
	mov.b32 	%f116, %r93;
	add.f32 	%f117, %f109, %f116;
	add.f32 	%f118, %f111, %f113;
	add.f32 	%f119, %f118, %f115;
	add.f32 	%f120, %f119, %f117;
	div.rn.f32 	%f121, %f120, %f9;
	add.f32 	%f122, %f20, %f121;
	sqrt.rn.f32 	%f123, %f122;
	rcp.rn.f32 	%f19, %f123;
	cvta.to.global.u64 	%rd2, %rd3;
$L__BB0_6:
	mul.wide.s32 	%rd9, %r96, 4;
	add.s64 	%rd10, %rd1, %rd9;
	ld.global.v4.f32 	{%f124, %f125, %f126, %f127}, [%rd10];
	sub.f32 	%f128, %f124, %f10;
	sub.f32 	%f129, %f125, %f10;
	sub.f32 	%f130, %f126, %f10;
	sub.f32 	%f131, %f127, %f10;
	mul.f32 	%f132, %f19, %f128;
	mul.f32 	%f133, %f19, %f129;
	mul.f32 	%f134, %f19, %f130;
	mul.f32 	%f135, %f19, %f131;
	add.s64 	%rd11, %rd2, %rd9;
	st.global.v4.f32 	[%rd11], {%f132, %f133, %f134, %f135};
	add.s32 	%r96, %r96, %r3;
	setp.lt.s32 	%p44, %r96, %r10;
	@%p44 bra 	$L__BB0_6;
$L__BB0_7:
	ret;

}


// ===== COMPILED SASS (sm_100) =====

	.target	sm_100

	.elftype	@"ET_EXEC"


//--------------------- .note.nv.tkinfo           --------------------------
	.section	.note.nv.tkinfo,"",@"SHT_NOTE"
	.sectionflags	@"SHF_NOTE_NV_TKINFO"
	.tkinfo
        /*0018*/ 	.word	0x00000002
        /*0030*/ 	.string	""
        /*0030*/ 	.string	"ptxas"
        /*0030*/ 	.string	"Cuda compilation tools, release 13.0, V13.0.88"
        /*0030*/ 	.string	"Build cuda_13.0.r13.0/compiler.36424714_0"
        /*0030*/ 	.string	"-arch sm_100 -m 64 "



//--------------------- .note.nv.cuinfo           --------------------------
	.section	.note.nv.cuinfo,"",@"SHT_NOTE"
	.sectionflags	@"SHF_NOTE_NV_CUINFO"
        /*0018*/ 	.short	0x0002
        /*001a*/ 	.short	0x0064
        /*001c*/ 	.short	0x0082
	.zero		2


//--------------------- .nv.info                  --------------------------
	.section	.nv.info,"",@"SHT_CUDA_INFO"
	.align	4


	//----- nvinfo : EIATTR_REGCOUNT
	.align		4
        /*0000*/ 	.byte	0x04, 0x2f
        /*0002*/ 	.short	(.L_1 - .L_0)
	.align		4
.L_0:
        /*0004*/ 	.word	index@(_Z15layer_norm_vec4PfS_if)
        /*0008*/ 	.word	0x00000016


	//----- nvinfo : EIATTR_FRAME_SIZE
	.align		4
.L_1:
        /*000c*/ 	.byte	0x04, 0x11
        /*000e*/ 	.short	(.L_3 - .L_2)
	.align		4
.L_2:
        /*0010*/ 	.word	index@($__internal_2_$__cuda_sm3x_div_rn_noftz_f32_slowpath)
        /*0014*/ 	.word	0x00000000


	//----- nvinfo : EIATTR_FRAME_SIZE
	.align		4
.L_3:
        /*0018*/ 	.byte	0x04, 0x11
        /*001a*/ 	.short	(.L_5 - .L_4)
	.align		4
.L_4:
        /*001c*/ 	.word	index@($__internal_1_$__cuda_sm20_sqrt_rn_f32_slowpath)
        /*0020*/ 	.word	0x00000000


	//----- nvinfo : EIATTR_FRAME_SIZE
	.align		4
.L_5:
        /*0024*/ 	.byte	0x04, 0x11
        /*0026*/ 	.short	(.L_7 - .L_6)
	.align		4
.L_6:
        /*0028*/ 	.word	index@($__internal_0_$__cuda_sm20_rcp_rn_f32_slowpath)
        /*002c*/ 	.word	0x00000000


	//----- nvinfo : EIATTR_FRAME_SIZE
	.align		4
.L_7:
        /*0030*/ 	.byte	0x04, 0x11
        /*0032*/ 	.short	(.L_9 - .L_8)
	.align		4
.L_8:
        /*0034*/ 	.word	index@(_Z15layer_norm_vec4PfS_if)
        /*0038*/ 	.word	0x00000000


	//----- nvinfo : EIATTR_MIN_STACK_SIZE
	.align		4
.L_9:
        /*003c*/ 	.byte	0x04, 0x12
        /*003e*/ 	.short	(.L_11 - .L_10)
	.align		4
.L_10:
        /*0040*/ 	.word	index@(_Z15layer_norm_vec4PfS_if)
        /*0044*/ 	.word	0x00000000
.L_11:


//--------------------- .nv.compat                --------------------------
	.section	.nv.compat,"",@"SHT_CUDA_COMPAT_INFO"
	.align	4
        /*0000*/ 	.byte	0x02, 0x09, 0x00, 0x00, 0x02, 0x02, 0x01, 0x00, 0x02, 0x05, 0x05, 0x00, 0x03, 0x07, 0x01, 0x01
        /*0010*/ 	.byte	0x02, 0x03, 0x00, 0x00, 0x02, 0x06, 0x01, 0x00, 0x04, 0x0b, 0x08, 0x00, 0x01, 0x00, 0x00, 0x00
        /*0020*/ 	.byte	0x00, 0x00, 0x00, 0x00


//--------------------- .nv.info._Z15layer_norm_vec4PfS_if --------------------------
	.section	.nv.info._Z15layer_norm_vec4PfS_if,"",@"SHT_CUDA_INFO"
	.sectionflags	@""
	.align	4


	//----- nvinfo : EIATTR_CUDA_API_VERSION
	.align		4
        /*0000*/ 	.byte	0x04, 0x37
        /*0002*/ 	.short	(.L_13 - .L_12)
.L_12:
        /*0004*/ 	.word	0x00000082


	//----- nvinfo : EIATTR_KPARAM_INFO
	.align		4
.L_13:
        /*0008*/ 	.byte	0x04, 0x17
        /*000a*/ 	.short	(.L_15 - .L_14)
.L_14:
        /*000c*/ 	.word	0x00000000
        /*0010*/ 	.short	0x0003
        /*0012*/ 	.short	0x0014
        /*0014*/ 	.byte	0x00, 0xf0, 0x11, 0x00


	//----- nvinfo : EIATTR_KPARAM_INFO
	.align		4
.L_15:
        /*0018*/ 	.byte	0x04, 0x17
        /*001a*/ 	.short	(.L_17 - .L_16)
.L_16:
        /*001c*/ 	.word	0x00000000
        /*0020*/ 	.short	0x0002
        /*0022*/ 	.short	0x0010
        /*0024*/ 	.byte	0x00, 0xf0, 0x11, 0x00


	//----- nvinfo : EIATTR_KPARAM_INFO
	.align		4
.L_17:
        /*0028*/ 	.byte	0x04, 0x17
        /*002a*/ 	.short	(.L_19 - .L_18)
.L_18:
        /*002c*/ 	.word	0x00000000
        /*0030*/ 	.short	0x0001
        /*0032*/ 	.short	0x0008
        /*0034*/ 	.byte	0x00, 0xf5, 0x21, 0x00


	//----- nvinfo : EIATTR_KPARAM_INFO
	.align		4
.L_19:
        /*0038*/ 	.byte	0x04, 0x17
        /*003a*/ 	.short	(.L_21 - .L_20)
.L_20:
        /*003c*/ 	.word	0x00000000
        /*0040*/ 	.short	0x0000
        /*0042*/ 	.short	0x0000
        /*0044*/ 	.byte	0x00, 0xf5, 0x21, 0x00


	//----- nvinfo : EIATTR_SPARSE_MMA_MASK
	.align		4
.L_21:
        /*0048*/ 	.byte	0x03, 0x50
        /*004a*/ 	.short	0x0000


	//----- nvinfo : EIATTR_MAXREG_COUNT
	.align		4
        /*004c*/ 	.byte	0x03, 0x1b
        /*004e*/ 	.short	0x00ff


	//----- nvinfo : EIATTR_MERCURY_ISA_VERSION
	.align		4
        /*0050*/ 	.byte	0x03, 0x5f
        /*0052*/ 	.short	0x0101


	//----- nvinfo : EIATTR_COOP_GROUP_MASK_REGIDS
	.align		4
        /*0054*/ 	.byte	0x04, 0x29
        /*0056*/ 	.short	(.L_23 - .L_22)


	//   ....[0]....
.L_22:
        /*0058*/ 	.word	0xffffffff


	//   ....[1]....
        /*005c*/ 	.word	0xffffffff


	//   ....[2]....
        /*0060*/ 	.word	0xffffffff


	//   ....[3]....
        /*0064*/ 	.word	0xffffffff


	//   ....[4]....
        /*0068*/ 	.word	0xffffffff


	//   ....[5]....
        /*006c*/ 	.word	0xffffffff


	//   ....[6]....
        /*0070*/ 	.word	0xffffffff


	//   ....[7]....
        /*0074*/ 	.word	0xffffffff


	//   ....[8]....
        /*0078*/ 	.word	0xffffffff


	//   ....[9]....
        /*007c*/ 	.word	0xffffffff


	//   ....[10]....
        /*0080*/ 	.word	0xffffffff


	//   ....[11]....
        /*0084*/ 	.word	0xffffffff


	//   ....[12]....
        /*0088*/ 	.word	0xffffffff


	//   ....[13]....
        /*008c*/ 	.word	0xffffffff


	//   ....[14]....
        /*0090*/ 	.word	0xffffffff


	//   ....[15]....
        /*0094*/ 	.word	0xffffffff


	//   ....[16]....
        /*0098*/ 	.word	0xffffffff


	//   ....[17]....
        /*009c*/ 	.word	0xffffffff


	//   ....[18]....
        /*00a0*/ 	.word	0xffffffff


	//   ....[19]....
        /*00a4*/ 	.word	0xffffffff


	//   ....[20]....
        /*00a8*/ 	.word	0xffffffff


	//   ....[21]....
        /*00ac*/ 	.word	0xffffffff


	//   ....[22]....
        /*00b0*/ 	.word	0xffffffff


	//   ....[23]....
        /*00b4*/ 	.word	0xffffffff


	//   ....[24]....
        /*00b8*/ 	.word	0xffffffff


	//   ....[25]....
        /*00bc*/ 	.word	0xffffffff


	//   ....[26]....
        /*00c0*/ 	.word	0xffffffff


	//   ....[27]....
        /*00c4*/ 	.word	0xffffffff


	//   ....[28]....
        /*00c8*/ 	.word	0xffffffff


	//   ....[29]....
        /*00cc*/ 	.word	0xffffffff


	//   ....[30]....
        /*00d0*/ 	.word	0xffffffff


	//   ....[31]....
        /*00d4*/ 	.word	0xffffffff


	//   ....[32]....
        /*00d8*/ 	.word	0xffffffff


	//   ....[33]....
        /*00dc*/ 	.word	0xffffffff


	//   ....[34]....
        /*00e0*/ 	.word	0xffffffff


	//   ....[35]....
        /*00e4*/ 	.word	0xffffffff


	//   ....[36]....
        /*00e8*/ 	.word	0xffffffff


	//   ....[37]....
        /*00ec*/ 	.word	0xffffffff


	//   ....[38]....
        /*00f0*/ 	.word	0xffffffff


	//   ....[39]....
        /*00f4*/ 	.word	0xffffffff


	//----- nvinfo : EIATTR_COOP_GROUP_INSTR_OFFSETS
	.align		4
.L_23:
        /*00f8*/ 	.byte	0x04, 0x28
        /*00fa*/ 	.short	(.L_25 - .L_24)


	//   ....[0]....
.L_24:
        /*00fc*/ 	.word	0x000001c0


	//   ....[1]....
        /*0100*/ 	.word	0x000001e0


	//   ....[2]....
        /*0104*/ 	.word	0x000001f0


	//   ....[3]....
        /*0108*/ 	.word	0x00000200


	//   ....[4]....
        /*010c*/ 	.word	0x00000230


	//   ....[5]....
        /*0110*/ 	.word	0x00000250


	//   ....[6]....
        /*0114*/ 	.word	0x00000270


	//   ....[7]....
        /*0118*/ 	.word	0x00000280


	//   ....[8]....
        /*011c*/ 	.word	0x000002b0


	//   ....[9]....
        /*0120*/ 	.word	0x000002d0


	//   ....[10]....
        /*0124*/ 	.word	0x000002f0


	//   ....[11]....
        /*0128*/ 	.word	0x00000300


	//   ....[12]....
        /*012c*/ 	.word	0x00000330


	//   ....[13]....
        /*0130*/ 	.word	0x00000350


	//   ....[14]....
        /*0134*/ 	.word	0x00000370


	//   ....[15]....
        /*0138*/ 	.word	0x00000380


	//   ....[16]....
        /*013c*/ 	.word	0x000003b0


	//   ....[17]....
        /*0140*/ 	.word	0x000003d0


	//   ....[18]....
        /*0144*/ 	.word	0x00000400


	//   ....[19]....
        /*0148*/ 	.word	0x00000420


	//   ....[20]....
        /*014c*/ 	.word	0x000006a0


	//   ....[21]....
        /*0150*/ 	.word	0x000006c0


	//   ....[22]....
        /*0154*/ 	.word	0x000006d0


	//   ....[23]....
        /*0158*/ 	.word	0x000006e0


	//   ....[24]....
        /*015c*/ 	.word	0x00000710


	//   ....[25]....
        /*0160*/ 	.word	0x00000730


	//   ....[26]....
        /*0164*/ 	.word	0x00000750


	//   ....[27]....
        /*0168*/ 	.word	0x00000760


	//   ....[28]....
        /*016c*/ 	.word	0x00000790


	//   ....[29]....
        /*0170*/ 	.word	0x000007b0


	//   ....[30]....
        /*0174*/ 	.word	0x000007d0


	//   ....[31]....
        /*0178*/ 	.word	0x000007e0


	//   ....[32]....
        /*017c*/ 	.word	0x00000810


	//   ....[33]....
        /*0180*/ 	.word	0x00000830


	//   ....[34]....
        /*0184*/ 	.word	0x00000850


	//   ....[35]....
        /*0188*/ 	.word	0x00000860


	//   ....[36]....
        /*018c*/ 	.word	0x000008a0


	//   ....[37]....
        /*0190*/ 	.word	0x000008c0


	//   ....[38]....
        /*0194*/ 	.word	0x000008e0


	//   ....[39]....
        /*0198*/ 	.word	0x000008f0


	//----- nvinfo : EIATTR_VRC_CTA_INIT_COUNT
	.align		4
.L_25:
        /*019c*/ 	.byte	0x02, 0x4a
	.zero		1
	.zero		1


	//----- nvinfo : EIATTR_EXIT_INSTR_OFFSETS
	.align		4
        /*01a0*/ 	.byte	0x04, 0x1c
        /*01a2*/ 	.short	(.L_27 - .L_26)


	//   ....[0]....
.L_26:
        /*01a4*/ 	.word	0x00000070


	//   ....[1]....
        /*01a8*/ 	.word	0x00000d30


	//----- nvinfo : EIATTR_CRS_STACK_SIZE
	.align		4
.L_27:
        /*01ac*/ 	.byte	0x04, 0x1e
        /*01ae*/ 	.short	(.L_29 - .L_28)
.L_28:
        /*01b0*/ 	.word	0x00000000


	//----- nvinfo : EIATTR_CBANK_PARAM_SIZE
	.align		4
.L_29:
        /*01b4*/ 	.byte	0x03, 0x19
        /*01b6*/ 	.short	0x0018


	//----- nvinfo : EIATTR_PARAM_CBANK
	.align		4
        /*01b8*/ 	.byte	0x04, 0x0a
        /*01ba*/ 	.short	(.L_31 - .L_30)
	.align		4
.L_30:
        /*01bc*/ 	.word	index@(.nv.constant0._Z15layer_norm_vec4PfS_if)
        /*01c0*/ 	.short	0x0380
        /*01c2*/ 	.short	0x0018


	//----- nvinfo : EIATTR_SW_WAR
	.align		4
.L_31:
        /*01c4*/ 	.byte	0x04, 0x36
        /*01c6*/ 	.short	(.L_33 - .L_32)
.L_32:
        /*01c8*/ 	.word	0x00000008
.L_33:


//--------------------- .nv.callgraph             --------------------------
	.section	.nv.callgraph,"",@"SHT_CUDA_CALLGRAPH"
	.align	4
	.sectionentsize	8
	.align		4
        /*0000*/ 	.word	0x00000000
	.align		4
        /*0004*/ 	.word	0xffffffff
	.align		4
        /*0008*/ 	.word	0x00000000
	.align		4
        /*000c*/ 	.word	0xfffffffe
	.align		4
        /*0010*/ 	.word	0x00000000
	.align		4
        /*0014*/ 	.word	0xfffffffd
	.align		4
        /*0018*/ 	.word	0x00000000
	.align		4
        /*001c*/ 	.word	0xfffffffc


//--------------------- .text._Z15layer_norm_vec4PfS_if --------------------------
	.section	.text._Z15layer_norm_vec4PfS_if,"ax",@progbits
	.align	128
        .global         _Z15layer_norm_vec4PfS_if
        .type           _Z15layer_norm_vec4PfS_if,@function
        .size           _Z15layer_norm_vec4PfS_if,(.L_x_34 - _Z15layer_norm_vec4PfS_if)
        .other          _Z15layer_norm_vec4PfS_if,@"STO_CUDA_ENTRY STV_DEFAULT"
_Z15layer_norm_vec4PfS_if:
.text._Z15layer_norm_vec4PfS_if:
[----:B------:R-:W-:Y:S01]  /*0000*/  LDC R1, c[0x0][0x37c] ;  /* 0x0000df00ff017b82 */ /* 0x000fe20000000800 */
[----:B------:R-:W0:Y:S07]  /*0010*/  S2R R5, SR_TID.X ;  /* 0x0000000000057919 */ /* 0x000e2e0000002100 */
[----:B------:R-:W0:Y:S01]  /*0020*/  S2UR UR4, SR_CTAID.X ;  /* 0x00000000000479c3 */ /* 0x000e220000002500 */
[----:B------:R-:W1:Y:S07]  /*0030*/  LDCU UR5, c[0x0][0x390] ;  /* 0x00007200ff0577ac */ /* 0x000e6e0008000800 */
[----:B------:R-:W0:Y:S02]  /*0040*/  LDC R4, c[0x0][0x360] ;  /* 0x0000d800ff047b82 */ /* 0x000e240000000800 */
[----:B0-----:R-:W-:-:S05]  /*0050*/  IMAD R5, R4, UR4, R5 ;  /* 0x0000000404057c24 */ /* 0x001fca000f8e0205 */
[----:B-1----:R-:W-:-:S13]  /*0060*/  ISETP.GE.AND P0, PT, R5, UR5, PT ;  /* 0x0000000505007c0c */ /* 0x002fda000bf06270 */
[----:B------:R-:W-:Y:S05]  /*0070*/  @P0 EXIT ;  /* 0x000000000000094d */ /* 0x000fea0003800000 */
[----:B------:R-:W0:Y:S01]  /*0080*/  LDC.64 R2, c[0x0][0x380] ;  /* 0x0000e000ff027b82 */ /* 0x000e220000000a00 */
[----:B------:R-:W1:Y:S01]  /*0090*/  LDCU UR4, c[0x0][0x370] ;  /* 0x00006e00ff0477ac */ /* 0x000e620008000800 */
[----:B------:R-:W-:Y:S01]  /*00a0*/  HFMA2 R0, -RZ, RZ, 0, 0 ;  /* 0x00000000ff007431 */ /* 0x000fe200000001ff */
[----:B------:R-:W-:Y:S01]  /*00b0*/  BSSY.RECONVERGENT B0, `(.L_x_0) ;  /* 0x0000010000007945 */ /* 0x000fe20003800200 */
[----:B------:R-:W-:Y:S01]  /*00c0*/  HFMA2 R6, -RZ, RZ, 0, 0 ;  /* 0x00000000ff067431 */ /* 0x000fe200000001ff */
[----:B------:R-:W-:Y:S01]  /*00d0*/  MOV R13, RZ ;  /* 0x000000ff000d7202 */ /* 0x000fe20000000f00 */
[----:B------:R-:W2:Y:S01]  /*00e0*/  LDCU.64 UR6, c[0x0][0x358] ;  /* 0x00006b00ff0677ac */ /* 0x000ea20008000a00 */
[----:B------:R-:W-:Y:S02]  /*00f0*/  MOV R15, RZ ;  /* 0x000000ff000f7202 */ /* 0x000fe40000000f00 */
[----:B------:R-:W-:Y:S01]  /*0100*/  MOV R7, R5 ;  /* 0x0000000500077202 */ /* 0x000fe20000000f00 */
[----:B-1----:R-:W-:-:S07]  /*0110*/  IMAD R4, R4, UR4, RZ ;  /* 0x0000000404047c24 */ /* 0x002fce000f8e02ff */
.L_x_1:
[----:B0-----:R-:W-:-:S06]  /*0120*/  IMAD.WIDE R8, R7, 0x4, R2 ;  /* 0x0000000407087825 */ /* 0x001fcc00078e0202 */
[----:B--2---:R-:W2:Y:S01]  /*0130*/  LDG.E.128 R8, desc[UR6][R8.64] ;  /* 0x0000000608087981 */ /* 0x004ea2000c1e1d00 */
[----:B------:R-:W-:-:S05]  /*0140*/  IMAD.IADD R7, R4, 0x1, R7 ;  /* 0x0000000104077824 */ /* 0x000fca00078e0207 */
[----:B------:R-:W-:Y:S01]  /*0150*/  ISETP.GE.AND P0, PT, R7, UR5, PT ;  /* 0x0000000507007c0c */ /* 0x000fe2000bf06270 */
[----:B--2---:R-:W-:Y:S01]  /*0160*/  FADD R15, R8, R15 ;  /* 0x0000000f080f7221 */ /* 0x004fe20000000000 */
[----:B------:R-:W-:Y:S01]  /*0170*/  FADD R6, R9, R6 ;  /* 0x0000000609067221 */ /* 0x000fe20000000000 */
[----:B------:R-:W-:Y:S01]  /*0180*/  FADD R13, R10, R13 ;  /* 0x0000000d0a0d7221 */ /* 0x000fe20000000000 */
[----:B------:R-:W-:-:S09]  /*0190*/  FADD R0, R11, R0 ;  /* 0x000000000b007221 */ /* 0x000fd20000000000 */
[----:B------:R-:W-:Y:S05]  /*01a0*/  @!P0 BRA `(.L_x_1) ;  /* 0xfffffffc00dc8947 */ /* 0x000fea000383ffff */
[----:B------:R-:W-:Y:S05]  /*01b0*/  BSYNC.RECONVERGENT B0 ;  /* 0x0000000000007941 */ /* 0x000fea0003800200 */
.L_x_0:
[----:B------:R-:W0:Y:S01]  /*01c0*/  SHFL.DOWN PT, R2, R15, 0x10, 0x1f ;  /* 0x0a001f000f027f89 */ /* 0x000e2200000e0000 */
[----:B------:R-:W-:Y:S03]  /*01d0*/  BSSY.RECONVERGENT B0, `(.L_x_2) ;  /* 0x0000037000007945 */ /* 0x000fe60003800200 */
[----:B------:R-:W1:Y:S04]  /*01e0*/  SHFL.DOWN PT, R3, R6, 0x10, 0x1f ;  /* 0x0a001f0006037f89 */ /* 0x000e6800000e0000 */
[----:B------:R-:W2:Y:S04]  /*01f0*/  SHFL.DOWN PT, R8, R13, 0x10, 0x1f ;  /* 0x0a001f000d087f89 */ /* 0x000ea800000e0000 */
[----:B------:R-:W3:Y:S01]  /*0200*/  SHFL.DOWN PT, R7, R0, 0x10, 0x1f ;  /* 0x0a001f0000077f89 */ /* 0x000ee200000e0000 */
[----:B0-----:R-:W-:Y:S01]  /*0210*/  FADD R2, R15, R2 ;  /* 0x000000020f027221 */ /* 0x001fe20000000000 */
[----:B-1----:R-:W-:-:S04]  /*0220*/  FADD R3, R6, R3 ;  /* 0x0000000306037221 */ /* 0x002fc80000000000 */
[----:B------:R-:W0:Y:S01]  /*0230*/  SHFL.DOWN PT, R9, R2, 0x8, 0x1f ;  /* 0x09001f0002097f89 */ /* 0x000e2200000e0000 */
[----:B--2---:R-:W-:-:S03]  /*0240*/  FADD R8, R13, R8 ;  /* 0x000000080d087221 */ /* 0x004fc60000000000 */
[----:B------:R-:W1:Y:S01]  /*0250*/  SHFL.DOWN PT, R10, R3, 0x8, 0x1f ;  /* 0x09001f00030a7f89 */ /* 0x000e6200000e0000 */
[----:B---3--:R-:W-:-:S03]  /*0260*/  FADD R7, R0, R7 ;  /* 0x0000000700077221 */ /* 0x008fc60000000000 */
        /* <DEDUP_REMOVED lines=23> */
[----:B------:R-:W-:Y:S01]  /*03e0*/  I2FP.F32.S32 R3, UR5 ;  /* 0x0000000500037c45 */ /* 0x000fe20008201400 */
[----:B---3--:R-:W-:Y:S02]  /*03f0*/  FADD R15, R6, R15 ;  /* 0x0000000f060f7221 */ /* 0x008fe40000000000 */
[----:B------:R-:W2:Y:S01]  /*0400*/  SHFL.DOWN PT, R0, R9, 0x1, 0x1f ;  /* 0x08201f0009007f89 */ /* 0x000ea200000e0000 */
[----:B------:R-:W3:Y:S03]  /*0410*/  MUFU.RCP R2, R3 ;  /* 0x0000000300027308 */ /* 0x000ee60000001000 */
[----:B------:R-:W4:Y:S01]  /*0420*/  SHFL.DOWN PT, R12, R15, 0x1, 0x1f ;  /* 0x08201f000f0c7f89 */ /* 0x000f2200000e0000 */
[----:B0-----:R-:W-:Y:S01]  /*0430*/  FADD R10, R7, R10 ;  /* 0x0000000a070a7221 */ /* 0x001fe20000000000 */
[----:B---3--:R-:W-:Y:S01]  /*0440*/  FFMA R7, -R3, R2, 1 ;  /* 0x3f80000003077423 */ /* 0x008fe20000000102 */
[----:B-1----:R-:W-:-:S03]  /*0450*/  FADD R11, R8, R11 ;  /* 0x0000000b080b7221 */ /* 0x002fc60000000000 */
[----:B------:R-:W-:Y:S01]  /*0460*/  FFMA R7, R2, R7, R2 ;  /* 0x0000000702077223 */ /* 0x000fe20000000002 */
[----:B--2---:R-:W-:Y:S01]  /*0470*/  FADD R0, R9, R0 ;  /* 0x0000000009007221 */ /* 0x004fe20000000000 */
[----:B------:R-:W-:Y:S01]  /*0480*/  FADD R11, R10, R11 ;  /* 0x0000000b0a0b7221 */ /* 0x000fe20000000000 */
[----:B----4-:R-:W-:-:S03]  /*0490*/  FADD R12, R15, R12 ;  /* 0x0000000c0f0c7221 */ /* 0x010fc60000000000 */
[----:B------:R-:W-:-:S04]  /*04a0*/  FADD R11, R0, R11 ;  /* 0x0000000b000b7221 */ /* 0x000fc80000000000 */
[----:B------:R-:W-:-:S04]  /*04b0*/  FADD R0, R12, R11 ;  /* 0x0000000b0c007221 */ /* 0x000fc80000000000 */
[----:B------:R-:W0:Y:S01]  /*04c0*/  FCHK P0, R0, R3 ;  /* 0x0000000300007302 */ /* 0x000e220000000000 */
[----:B------:R-:W-:-:S04]  /*04d0*/  FFMA R6, R0, R7, RZ ;  /* 0x0000000700067223 */ /* 0x000fc800000000ff */
[----:B------:R-:W-:-:S04]  /*04e0*/  FFMA R2, -R3, R6, R0 ;  /* 0x0000000603027223 */ /* 0x000fc80000000100 */
[----:B------:R-:W-:Y:S01]  /*04f0*/  FFMA R6, R7, R2, R6 ;  /* 0x0000000207067223 */ /* 0x000fe20000000006 */
[----:B0-----:R-:W-:Y:S06]  /*0500*/  @!P0 BRA `(.L_x_3) ;  /* 0x00000000000c8947 */ /* 0x001fec0003800000 */
[----:B------:R-:W-:-:S07]  /*0510*/  MOV R2, 0x530 ;  /* 0x0000053000027802 */ /* 0x000fce0000000f00 */
[----:B------:R-:W-:Y:S05]  /*0520*/  CALL.REL.NOINC `($__internal_2_$__cuda_sm3x_div_rn_noftz_f32_slowpath) ;  /* 0x0000000c00347944 */ /* 0x000fea0003c00000 */
[----:B------:R-:W-:-:S07]  /*0530*/  MOV R6, R0 ;  /* 0x0000000000067202 */ /* 0x000fce0000000f00 */
.L_x_3:
[----:B------:R-:W-:Y:S05]  /*0540*/  BSYNC.RECONVERGENT B0 ;  /* 0x0000000000007941 */ /* 0x000fea0003800200 */
.L_x_2:
[----:B------:R-:W0:Y:S01]  /*0550*/  LDC.64 R12, c[0x0][0x380] ;  /* 0x0000e000ff0c7b82 */ /* 0x000e220000000a00 */
[----:B------:R-:W-:Y:S01]  /*0560*/  HFMA2 R0, -RZ, RZ, 0, 0 ;  /* 0x00000000ff007431 */ /* 0x000fe200000001ff */
[----:B------:R-:W-:Y:S01]  /*0570*/  BSSY.RECONVERGENT B0, `(.L_x_4) ;  /* 0x0000012000007945 */ /* 0x000fe20003800200 */
[----:B------:R-:W-:Y:S01]  /*0580*/  HFMA2 R2, -RZ, RZ, 0, 0 ;  /* 0x00000000ff027431 */ /* 0x000fe200000001ff */
[----:B------:R-:W-:Y:S02]  /*0590*/  MOV R7, R5 ;  /* 0x0000000500077202 */ /* 0x000fe40000000f00 */
[----:B------:R-:W-:Y:S01]  /*05a0*/  CS2R R14, SRZ ;  /* 0x00000000000e7805 */ /* 0x000fe2000001ff00 */
[----:B------:R-:W1:Y:S06]  /*05b0*/  LDCU UR4, c[0x0][0x390] ;  /* 0x00007200ff0477ac */ /* 0x000e6c0008000800 */
.L_x_5:
[----:B0-----:R-:W-:-:S06]  /*05c0*/  IMAD.WIDE R8, R7, 0x4, R12 ;  /* 0x0000000407087825 */ /* 0x001fcc00078e020c */
[----:B------:R-:W2:Y:S01]  /*05d0*/  LDG.E.128 R8, desc[UR6][R8.64] ;  /* 0x0000000608087981 */ /* 0x000ea2000c1e1d00 */
[----:B------:R-:W-:-:S05]  /*05e0*/  IMAD.IADD R7, R4, 0x1, R7 ;  /* 0x0000000104077824 */ /* 0x000fca00078e0207 */
[----:B-1----:R-:W-:Y:S01]  /*05f0*/  ISETP.GE.AND P0, PT, R7, UR4, PT ;  /* 0x0000000407007c0c */ /* 0x002fe2000bf06270 */
[--C-:B--2---:R-:W-:Y:S01]  /*0600*/  FADD R16, R8, -R6.reuse ;  /* 0x8000000608107221 */ /* 0x104fe20000000000 */
[--C-:B------:R-:W-:Y:S01]  /*0610*/  FADD R17, R9, -R6.reuse ;  /* 0x8000000609117221 */ /* 0x100fe20000000000 */
[--C-:B------:R-:W-:Y:S01]  /*0620*/  FADD R19, R10, -R6.reuse ;  /* 0x800000060a137221 */ /* 0x100fe20000000000 */
[----:B------:R-:W-:Y:S01]  /*0630*/  FADD R11, R11, -R6 ;  /* 0x800000060b0b7221 */ /* 0x000fe20000000000 */
[----:B------:R-:W-:Y:S01]  /*0640*/  FFMA R15, R16, R16, R15 ;  /* 0x00000010100f7223 */ /* 0x000fe2000000000f */
[----:B------:R-:W-:Y:S01]  /*0650*/  FFMA R14, R17, R17, R14 ;  /* 0x00000011110e7223 */ /* 0x000fe2000000000e */
[----:B------:R-:W-:Y:S01]  /*0660*/  FFMA R2, R19, R19, R2 ;  /* 0x0000001313027223 */ /* 0x000fe20000000002 */
[----:B------:R-:W-:-:S05]  /*0670*/  FFMA R0, R11, R11, R0 ;  /* 0x0000000b0b007223 */ /* 0x000fca0000000000 */
[----:B------:R-:W-:Y:S05]  /*0680*/  @!P0 BRA `(.L_x_5) ;  /* 0xfffffffc00cc8947 */ /* 0x000fea000383ffff */
[----:B------:R-:W-:Y:S05]  /*0690*/  BSYNC.RECONVERGENT B0 ;  /* 0x0000000000007941 */ /* 0x000fea0003800200 */
.L_x_4:
        /* <DEDUP_REMOVED lines=29> */
[----:B0-----:R-:W-:Y:S02]  /*0870*/  FADD R9, R0, R9 ;  /* 0x0000000900097221 */ /* 0x001fe40000000000 */
[----:B------:R-:W0:Y:S01]  /*0880*/  MUFU.RCP R0, R3 ;  /* 0x0000000300007308 */ /* 0x000e220000001000 */
[----:B-1----:R-:W-:Y:S02]  /*0890*/  FADD R2, R15, R2 ;  /* 0x000000020f027221 */ /* 0x002fe40000000000 */
[----:B------:R-:W1:Y:S01]  /*08a0*/  SHFL.DOWN PT, R12, R9, 0x1, 0x1f ;  /* 0x08201f00090c7f89 */ /* 0x000e6200000e0000 */
[----:B--2---:R-:W-:-:S03]  /*08b0*/  FADD R8, R17, R8 ;  /* 0x0000000811087221 */ /* 0x004fc60000000000 */
[----:B------:R-:W2:Y:S01]  /*08c0*/  SHFL.DOWN PT, R11, R2, 0x1, 0x1f ;  /* 0x08201f00020b7f89 */ /* 0x000ea200000e0000 */
[----:B---3--:R-:W-:-:S03]  /*08d0*/  FADD R10, R7, R10 ;  /* 0x0000000a070a7221 */ /* 0x008fc60000000000 */
[----:B------:R-:W3:Y:S04]  /*08e0*/  SHFL.DOWN PT, R13, R8, 0x1, 0x1f ;  /* 0x08201f00080d7f89 */ /* 0x000ee800000e0000 */
[----:B------:R-:W4:Y:S01]  /*08f0*/  SHFL.DOWN PT, R15, R10, 0x1, 0x1f ;  /* 0x08201f000a0f7f89 */ /* 0x000f2200000e0000 */
[----:B0-----:R-:W-:-:S04]  /*0900*/  FFMA R7, -R3, R0, 1 ;  /* 0x3f80000003077423 */ /* 0x001fc80000000100 */
[----:B------:R-:W-:Y:S01]  /*0910*/  FFMA R0, R0, R7, R0 ;  /* 0x0000000700007223 */ /* 0x000fe20000000000 */
[----:B-1----:R-:W-:Y:S01]  /*0920*/  FADD R12, R9, R12 ;  /* 0x0000000c090c7221 */ /* 0x002fe20000000000 */
[----:B--2---:R-:W-:Y:S01]  /*0930*/  FADD R11, R2, R11 ;  /* 0x0000000b020b7221 */ /* 0x004fe20000000000 */
[----:B---3--:R-:W-:-:S03]  /*0940*/  FADD R13, R8, R13 ;  /* 0x0000000d080d7221 */ /* 0x008fc60000000000 */
        /* <DEDUP_REMOVED lines=9> */
[----:B------:R-:W-:Y:S02]  /*09e0*/  MOV R0, R12 ;  /* 0x0000000c00007202 */ /* 0x000fe40000000f00 */
[----:B------:R-:W-:-:S07]  /*09f0*/  MOV R2, 0xa10 ;  /* 0x00000a1000027802 */ /* 0x000fce0000000f00 */
[----:B------:R-:W-:Y:S05]  /*0a00*/  CALL.REL.NOINC `($__internal_2_$__cuda_sm3x_div_rn_noftz_f32_slowpath) ;  /* 0x0000000400fc7944 */ /* 0x000fea0003c00000 */
.L_x_7:
[----:B------:R-:W-:Y:S05]  /*0a10*/  BSYNC.RECONVERGENT B0 ;  /* 0x0000000000007941 */ /* 0x000fea0003800200 */
.L_x_6:
[----:B------:R-:W0:Y:S01]  /*0a20*/  LDCU UR4, c[0x0][0x394] ;  /* 0x00007280ff0477ac */ /* 0x000e220008000800 */
[----:B------:R-:W-:Y:S01]  /*0a30*/  BSSY.RECONVERGENT B0, `(.L_x_8) ;  /* 0x000000f000007945 */ /* 0x000fe20003800200 */
[----:B0-----:R-:W-:-:S04]  /*0a40*/  FADD R3, R0, UR4 ;  /* 0x0000000400037e21 */ /* 0x001fc80008000000 */
[----:B------:R0:W1:Y:S01]  /*0a50*/  MUFU.RSQ R2, R3 ;  /* 0x0000000300027308 */ /* 0x0000620000001400 */
[----:B------:R-:W-:-:S04]  /*0a60*/  IADD3 R0, PT, PT, R3, -0xd000000, RZ ;  /* 0xf300000003007810 */ /* 0x000fc80007ffe0ff */
[----:B------:R-:W-:-:S13]  /*0a70*/  ISETP.GT.U32.AND P0, PT, R0, 0x727fffff, PT ;  /* 0x727fffff0000780c */ /* 0x000fda0003f04070 */
[----:B01----:R-:W-:Y:S05]  /*0a80*/  @!P0 BRA `(.L_x_9) ;  /* 0x0000000000148947 */ /* 0x003fea0003800000 */
[----:B------:R-:W-:Y:S01]  /*0a90*/  BSSY.RECONVERGENT B1, `(.L_x_10) ;  /* 0x0000003000017945 */ /* 0x000fe20003800200 */
[----:B------:R-:W-:-:S07]  /*0aa0*/  MOV R10, 0xac0 ;  /* 0x00000ac0000a7802 */ /* 0x000fce0000000f00 */
[----:B------:R-:W-:Y:S05]  /*0ab0*/  CALL.REL.NOINC `($__internal_1_$__cuda_sm20_sqrt_rn_f32_slowpath) ;  /* 0x0000000400707944 */ /* 0x000fea0003c00000 */
[----:B------:R-:W-:Y:S05]  /*0ac0*/  BSYNC.RECONVERGENT B1 ;  /* 0x0000000000017941 */ /* 0x000fea0003800200 */
.L_x_10:
[----:B------:R-:W-:Y:S05]  /*0ad0*/  BRA `(.L_x_11) ;  /* 0x0000000000107947 */ /* 0x000fea0003800000 */
.L_x_9:
[----:B------:R-:W-:Y:S01]  /*0ae0*/  FMUL.FTZ R0, R3, R2 ;  /* 0x0000000203007220 */ /* 0x000fe20000410000 */
[----:B------:R-:W-:-:S03]  /*0af0*/  FMUL.FTZ R2, R2, 0.5 ;  /* 0x3f00000002027820 */ /* 0x000fc60000410000 */
[----:B------:R-:W-:-:S04]  /*0b00*/  FFMA R3, -R0, R0, R3 ;  /* 0x0000000000037223 */ /* 0x000fc80000000103 */
[----:B------:R-:W-:-:S07]  /*0b10*/  FFMA R0, R3, R2, R0 ;  /* 0x0000000203007223 */ /* 0x000fce0000000000 */
.L_x_11:
[----:B------:R-:W-:Y:S05]  /*0b20*/  BSYNC.RECONVERGENT B0 ;  /* 0x0000000000007941 */ /* 0x000fea0003800200 */
.L_x_8:
[----:B------:R-:W-:Y:S01]  /*0b30*/  IADD3 R2, PT, PT, R0, 0x1800000, RZ ;  /* 0x0180000000027810 */ /* 0x000fe20007ffe0ff */
[----:B------:R-:W0:Y:S01]  /*0b40*/  LDC.64 R12, c[0x0][0x380] ;  /* 0x0000e000ff0c7b82 */ /* 0x000e220000000a00 */
[----:B------:R-:W1:Y:S01]  /*0b50*/  LDCU UR4, c[0x0][0x390] ;  /* 0x00007200ff0477ac */ /* 0x000e620008000800 */
[----:B------:R-:W-:Y:S01]  /*0b60*/  BSSY.RECONVERGENT B0, `(.L_x_12) ;  /* 0x000000d000007945 */ /* 0x000fe20003800200 */
[----:B------:R-:W-:-:S04]  /*0b70*/  LOP3.LUT R2, R2, 0x7f800000, RZ, 0xc0, !PT ;  /* 0x7f80000002027812 */ /* 0x000fc800078ec0ff */
[----:B------:R-:W-:Y:S01]  /*0b80*/  ISETP.GT.U32.AND P0, PT, R2, 0x1ffffff, PT ;  /* 0x01ffffff0200780c */ /* 0x000fe20003f04070 */
[----:B------:R-:W2:-:S12]  /*0b90*/  LDC.64 R14, c[0x0][0x388] ;  /* 0x0000e200ff0e7b82 */ /* 0x000e980000000a00 */
[----:B-1----:R-:W-:Y:S05]  /*0ba0*/  @P0 BRA `(.L_x_13) ;  /* 0x0000000000100947 */ /* 0x002fea0003800000 */
[----:B------:R-:W-:-:S07]  /*0bb0*/  MOV R8, 0xbd0 ;  /* 0x00000bd000087802 */ /* 0x000fce0000000f00 */
[----:B0-2---:R-:W-:Y:S05]  /*0bc0*/  CALL.REL.NOINC `($__internal_0_$__cuda_sm20_rcp_rn_f32_slowpath) ;  /* 0x00000000005c7944 */ /* 0x005fea0003c00000 */
[----:B------:R-:W-:Y:S01]  /*0bd0*/  MOV R7, R3 ;  /* 0x0000000300077202 */ /* 0x000fe20000000f00 */
[----:B------:R-:W-:Y:S06]  /*0be0*/  BRA `(.L_x_14) ;  /* 0x0000000000107947 */ /* 0x000fec0003800000 */
.L_x_13:
[----:B------:R-:W1:Y:S02]  /*0bf0*/  MUFU.RCP R7, R0 ;  /* 0x0000000000077308 */ /* 0x000e640000001000 */
[----:B-1----:R-:W-:-:S04]  /*0c00*/  FFMA R2, R7, R0, -1 ;  /* 0xbf80000007027423 */ /* 0x002fc80000000000 */
[----:B------:R-:W-:-:S04]  /*0c10*/  FADD.FTZ R2, -R2, -RZ ;  /* 0x800000ff02027221 */ /* 0x000fc80000010100 */
[----:B------:R-:W-:-:S07]  /*0c20*/  FFMA R7, R7, R2, R7 ;  /* 0x0000000207077223 */ /* 0x000fce0000000007 */
.L_x_14:
[----:B------:R-:W-:Y:S05]  /*0c30*/  BSYNC.RECONVERGENT B0 ;  /* 0x0000000000007941 */ /* 0x000fea0003800200 */
.L_x_12:
[----:B0-----:R-:W-:-:S05]  /*0c40*/  IMAD.WIDE R2, R5, 0x4, R12 ;  /* 0x0000000405027825 */ /* 0x001fca00078e020c */
[----:B-1----:R-:W3:Y:S01]  /*0c50*/  LDG.E.128 R8, desc[UR6][R2.64] ;  /* 0x0000000602087981 */ /* 0x002ee2000c1e1d00 */
[----:B--2---:R-:W-:-:S04]  /*0c60*/  IMAD.WIDE R16, R5, 0x4, R14 ;  /* 0x0000000405107825 */ /* 0x004fc800078e020e */
[----:B------:R-:W-:-:S05]  /*0c70*/  IMAD.IADD R5, R4, 0x1, R5 ;  /* 0x0000000104057824 */ /* 0x000fca00078e0205 */
[----:B------:R-:W-:Y:S01]  /*0c80*/  ISETP.GE.AND P0, PT, R5, UR4, PT ;  /* 0x0000000405007c0c */ /* 0x000fe2000bf06270 */
[--C-:B---3--:R-:W-:Y:S01]  /*0c90*/  FADD R8, R8, -R6.reuse ;  /* 0x8000000608087221 */ /* 0x108fe20000000000 */
[--C-:B------:R-:W-:Y:S01]  /*0ca0*/  FADD R0, R9, -R6.reuse ;  /* 0x8000000609007221 */ /* 0x100fe20000000000 */
[--C-:B------:R-:W-:Y:S01]  /*0cb0*/  FADD R10, R10, -R6.reuse ;  /* 0x800000060a0a7221 */ /* 0x100fe20000000000 */
[----:B------:R-:W-:Y:S01]  /*0cc0*/  FADD R18, R11, -R6 ;  /* 0x800000060b127221 */ /* 0x000fe20000000000 */
[C---:B------:R-:W-:Y:S01]  /*0cd0*/  FMUL R8, R7.reuse, R8 ;  /* 0x0000000807087220 */ /* 0x040fe20000400000 */
[C---:B------:R-:W-:Y:S01]  /*0ce0*/  FMUL R9, R7.reuse, R0 ;  /* 0x0000000007097220 */ /* 0x040fe20000400000 */
[C---:B------:R-:W-:Y:S01]  /*0cf0*/  FMUL R10, R7.reuse, R10 ;  /* 0x0000000a070a7220 */ /* 0x040fe20000400000 */
[----:B------:R-:W-:-:S05]  /*0d00*/  FMUL R11, R7, R18 ;  /* 0x00000012070b7220 */ /* 0x000fca0000400000 */
[----:B------:R1:W-:Y:S01]  /*0d10*/  STG.E.128 desc[UR6][R16.64], R8 ;  /* 0x0000000810007986 */ /* 0x0003e2000c101d06 */
[----:B------:R-:W-:Y:S05]  /*0d20*/  @!P0 BRA `(.L_x_12) ;  /* 0xfffffffc00c48947 */ /* 0x000fea000383ffff */
[----:B------:R-:W-:Y:S05]  /*0d30*/  EXIT ;  /* 0x000000000000794d */ /* 0x000fea0003800000 */
        .weak           $__internal_0_$__cuda_sm20_rcp_rn_f32_slowpath
        .type           $__internal_0_$__cuda_sm20_rcp_rn_f32_slowpath,@function
        .size           $__internal_0_$__cuda_sm20_rcp_rn_f32_slowpath,($__internal_1_$__cuda_sm20_sqrt_rn_f32_slowpath - $__internal_0_$__cuda_sm20_rcp_rn_f32_slowpath)
$__internal_0_$__cuda_sm20_rcp_rn_f32_slowpath:
[----:B------:R-:W-:Y:S01]  /*0d40*/  SHF.L.U32 R2, R0, 0x1, RZ ;  /* 0x0000000100027819 */ /* 0x000fe200000006ff */
[----:B------:R-:W-:Y:S03]  /*0d50*/  BSSY.RECONVERGENT B1, `(.L_x_15) ;  /* 0x0000030000017945 */ /* 0x000fe60003800200 */
[----:B------:R-:W-:-:S04]  /*0d60*/  SHF.R.U32.HI R9, RZ, 0x18, R2 ;  /* 0x00000018ff097819 */ /* 0x000fc80000011602 */
[----:B------:R-:W-:-:S13]  /*0d70*/  ISETP.NE.U32.AND P0, PT, R9, RZ, PT ;  /* 0x000000ff0900720c */ /* 0x000fda0003f05070 */
[----:B------:R-:W-:Y:S05]  /*0d80*/  @P0 BRA `(.L_x_16) ;  /* 0x0000000000280947 */ /* 0x000fea0003800000 */
[----:B------:R-:W-:-:S04]  /*0d90*/  SHF.L.U32 R2, R0, 0x1, RZ ;  /* 0x0000000100027819 */ /* 0x000fc800000006ff */
[----:B------:R-:W-:-:S13]  /*0da0*/  ISETP.NE.AND P0, PT, R2, RZ, PT ;  /* 0x000000ff0200720c */ /* 0x000fda0003f05270 */
[----:B------:R-:W-:Y:S01]  /*0db0*/  @P0 FFMA R7, R0, 1.84467440737095516160e+19, RZ ;  /* 0x5f80000000070823 */ /* 0x000fe200000000ff */
[----:B------:R-:W-:Y:S08]  /*0dc0*/  @!P0 MUFU.RCP R3, R0 ;  /* 0x0000000000038308 */ /* 0x000ff00000001000 */
[----:B------:R-:W0:Y:S02]  /*0dd0*/  @P0 MUFU.RCP R2, R7 ;  /* 0x0000000700020308 */ /* 0x000e240000001000 */
[----:B0-----:R-:W-:-:S04]  /*0de0*/  @P0 FFMA R9, R7, R2, -1 ;  /* 0xbf80000007090423 */ /* 0x001fc80000000002 */
[----:B------:R-:W-:-:S04]  /*0df0*/  @P0 FADD.FTZ R9, -R9, -RZ ;  /* 0x800000ff09090221 */ /* 0x000fc80000010100 */
[----:B------:R-:W-:-:S04]  /*0e00*/  @P0 FFMA R2, R2, R9, R2 ;  /* 0x0000000902020223 */ /* 0x000fc80000000002 */
[----:B------:R-:W-:Y:S01]  /*0e10*/  @P0 FFMA R3, R2, 1.84467440737095516160e+19, RZ ;  /* 0x5f80000002030823 */ /* 0x000fe200000000ff */
[----:B------:R-:W-:Y:S06]  /*0e20*/  BRA `(.L_x_17) ;  /* 0x0000000000887947 */ /* 0x000fec0003800000 */
.L_x_16:
[----:B------:R-:W-:-:S04]  /*0e30*/  IADD3 R11, PT, PT, R9, -0xfd, RZ ;  /* 0xffffff03090b7810 */ /* 0x000fc80007ffe0ff */
[----:B------:R-:W-:-:S13]  /*0e40*/  ISETP.GT.U32.AND P0, PT, R11, 0x1, PT ;  /* 0x000000010b00780c */ /* 0x000fda0003f04070 */
[----:B------:R-:W-:Y:S05]  /*0e50*/  @P0 BRA `(.L_x_18) ;  /* 0x0000000000780947 */ /* 0x000fea0003800000 */
[----:B------:R-:W-:Y:S01]  /*0e60*/  LOP3.LUT R2, R0, 0x7fffff, RZ, 0xc0, !PT ;  /* 0x007fffff00027812 */ /* 0x000fe200078ec0ff */
[----:B------:R-:W-:-:S03]  /*0e70*/  HFMA2 R16, -RZ, RZ, 0, 1.78813934326171875e-07 ;  /* 0x00000003ff107431 */ /* 0x000fc600000001ff */
[----:B------:R-:W-:-:S04]  /*0e80*/  LOP3.LUT R2, R2, 0x3f800000, RZ, 0xfc, !PT ;  /* 0x3f80000002027812 */ /* 0x000fc800078efcff */
[----:B------:R-:W0:Y:S01]  /*0e90*/  MUFU.RCP R3, R2 ;  /* 0x0000000200037308 */ /* 0x000e220000001000 */
[----:B------:R-:W-:Y:S01]  /*0ea0*/  SHF.L.U32 R16, R16, R11, RZ ;  /* 0x0000000b10107219 */ /* 0x000fe200000006ff */
[----:B0-----:R-:W-:-:S04]  /*0eb0*/  FFMA R7, R2, R3, -1 ;  /* 0xbf80000002077423 */ /* 0x001fc80000000003 */
[----:B------:R-:W-:-:S04]  /*0ec0*/  FADD.FTZ R10, -R7, -RZ ;  /* 0x800000ff070a7221 */ /* 0x000fc80000010100 */
[CCC-:B------:R-:W-:Y:S01]  /*0ed0*/  FFMA.RM R7, R3.reuse, R10.reuse, R3.reuse ;  /* 0x0000000a03077223 */ /* 0x1c0fe20000004003 */
[----:B------:R-:W-:-:S04]  /*0ee0*/  FFMA.RP R10, R3, R10, R3 ;  /* 0x0000000a030a7223 */ /* 0x000fc80000008003 */
[C---:B------:R-:W-:Y:S02]  /*0ef0*/  LOP3.LUT R3, R7.reuse, 0x7fffff, RZ, 0xc0, !PT ;  /* 0x007fffff07037812 */ /* 0x040fe400078ec0ff */
[----:B------:R-:W-:Y:S02]  /*0f00*/  FSETP.NEU.FTZ.AND P0, PT, R7, R10, PT ;  /* 0x0000000a0700720b */ /* 0x000fe40003f1d000 */
[----:B------:R-:W-:Y:S02]  /*0f10*/  LOP3.LUT R3, R3, 0x800000, RZ, 0xfc, !PT ;  /* 0x0080000003037812 */ /* 0x000fe400078efcff */
[----:B------:R-:W-:Y:S02]  /*0f20*/  SEL R7, RZ, 0xffffffff, !P0 ;  /* 0xffffffffff077807 */ /* 0x000fe40004000000 */
[----:B------:R-:W-:Y:S02]  /*0f30*/  LOP3.LUT R16, R16, R3, RZ, 0xc0, !PT ;  /* 0x0000000310107212 */ /* 0x000fe400078ec0ff */
[----:B------:R-:W-:-:S02]  /*0f40*/  IADD3 R2, PT, PT, -R7, RZ, RZ ;  /* 0x000000ff07027210 */ /* 0x000fc40007ffe1ff */
[-C--:B------:R-:W-:Y:S02]  /*0f50*/  SHF.R.U32.HI R16, RZ, R11.reuse, R16 ;  /* 0x0000000bff107219 */ /* 0x080fe40000011610 */
[----:B------:R-:W-:Y:S02]  /*0f60*/  LOP3.LUT P1, RZ, R2, R11, R3, 0xf8, !PT ;  /* 0x0000000b02ff7212 */ /* 0x000fe4000782f803 */
[C---:B------:R-:W-:Y:S02]  /*0f70*/  LOP3.LUT P0, RZ, R16.reuse, 0x1, RZ, 0xc0, !PT ;  /* 0x0000000110ff7812 */ /* 0x040fe4000780c0ff */
[----:B------:R-:W-:-:S04]  /*0f80*/  LOP3.LUT P2, RZ, R16, 0x2, RZ, 0xc0, !PT ;  /* 0x0000000210ff7812 */ /* 0x000fc8000784c0ff */
[----:B------:R-:W-:Y:S02]  /*0f90*/  PLOP3.LUT P0, PT, P0, P1, P2, 0xe0, 0x0 ;  /* 0x000000000000781c */ /* 0x000fe40000703c20 */
[----:B------:R-:W-:Y:S02]  /*0fa0*/  LOP3.LUT P1, RZ, R0, 0x7fffff, RZ, 0xc0, !PT ;  /* 0x007fffff00ff7812 */ /* 0x000fe4000782c0ff */
[----:B------:R-:W-:-:S05]  /*0fb0*/  SEL R2, RZ, 0x1, !P0 ;  /* 0x00000001ff027807 */ /* 0x000fca0004000000 */
[----:B------:R-:W-:-:S05]  /*0fc0*/  IMAD.MOV R2, RZ, RZ, -R2 ;  /* 0x000000ffff027224 */ /* 0x000fca00078e0a02 */
[----:B------:R-:W-:Y:S02]  /*0fd0*/  ISETP.GE.AND P0, PT, R2, RZ, PT ;  /* 0x000000ff0200720c */ /* 0x000fe40003f06270 */
[----:B------:R-:W-:-:S04]  /*0fe0*/  IADD3 R2, PT, PT, R9, -0xfc, RZ ;  /* 0xffffff0409027810 */ /* 0x000fc80007ffe0ff */
[----:B------:R-:W-:-:S07]  /*0ff0*/  SHF.R.U32.HI R3, RZ, R2, R3 ;  /* 0x00000002ff037219 */ /* 0x000fce0000011603 */
[----:B------:R-:W-:-:S04]  /*1000*/  @!P0 IADD3 R3, PT, PT, R3, 0x1, RZ ;  /* 0x0000000103038810 */ /* 0x000fc80007ffe0ff */
[----:B------:R-:W-:-:S04]  /*1010*/  @!P1 SHF.L.U32 R3, R3, 0x1, RZ ;  /* 0x0000000103039819 */ /* 0x000fc800000006ff */
[----:B------:R-:W-:Y:S01]  /*1020*/  LOP3.LUT R3, R3, 0x80000000, R0, 0xf8, !PT ;  /* 0x8000000003037812 */ /* 0x000fe200078ef800 */
[----:B------:R-:W-:Y:S06]  /*1030*/  BRA `(.L_x_17) ;  /* 0x0000000000047947 */ /* 0x000fec0003800000 */
.L_x_18:
[----:B------:R0:W1:Y:S02]  /*1040*/  MUFU.RCP R3, R0 ;  /* 0x0000000000037308 */ /* 0x0000640000001000 */
.L_x_17:
[----:B------:R-:W-:Y:S05]  /*1050*/  BSYNC.RECONVERGENT B1 ;  /* 0x0000000000017941 */ /* 0x000fea0003800200 */
.L_x_15:
[----:B------:R-:W-:-:S04]  /*1060*/  MOV R9, 0x0 ;  /* 0x0000000000097802 */ /* 0x000fc80000000f00 */
[----:B01----:R-:W-:Y:S05]  /*1070*/  RET.REL.NODEC R8 `(_Z15layer_norm_vec4PfS_if) ;  /* 0xffffffec08e07950 */ /* 0x003fea0003c3ffff */
        .weak           $__internal_1_$__cuda_sm20_sqrt_rn_f32_slowpath
        .type           $__internal_1_$__cuda_sm20_sqrt_rn_f32_slowpath,@function
        .size           $__internal_1_$__cuda_sm20_sqrt_rn_f32_slowpath,($__internal_2_$__cuda_sm3x_div_rn_noftz_f32_slowpath - $__internal_1_$__cuda_sm20_sqrt_rn_f32_slowpath)
$__internal_1_$__cuda_sm20_sqrt_rn_f32_slowpath:
[----:B------:R-:W-:-:S13]  /*1080*/  LOP3.LUT P0, RZ, R3, 0x7fffffff, RZ, 0xc0, !PT ;  /* 0x7fffffff03ff7812 */ /* 0x000fda000780c0ff */
[----:B------:R-:W-:Y:S01]  /*1090*/  @!P0 MOV R2, R3 ;  /* 0x0000000300028202 */ /* 0x000fe20000000f00 */
[----:B------:R-:W-:Y:S06]  /*10a0*/  @!P0 BRA `(.L_x_19) ;  /* 0x0000000000448947 */ /* 0x000fec0003800000 */
[----:B------:R-:W-:Y:S01]  /*10b0*/  FSETP.GEU.FTZ.AND P0, PT, R3, RZ, PT ;  /* 0x000000ff0300720b */ /* 0x000fe20003f1e000 */
[----:B------:R-:W-:-:S12]  /*10c0*/  IMAD.MOV.U32 R0, RZ, RZ, R3 ;  /* 0x000000ffff007224 */ /* 0x000fd800078e0003 */
[----:B------:R-:W-:Y:S01]  /*10d0*/  @!P0 MOV R2, 0x7fffffff ;  /* 0x7fffffff00028802 */ /* 0x000fe20000000f00 */
[----:B------:R-:W-:Y:S06]  /*10e0*/  @!P0 BRA `(.L_x_19) ;  /* 0x0000000000348947 */ /* 0x000fec0003800000 */
[----:B------:R-:W-:-:S13]  /*10f0*/  FSETP.GTU.FTZ.AND P0, PT, |R0|, +INF , PT ;  /* 0x7f8000000000780b */ /* 0x000fda0003f1c200 */
[----:B------:R-:W-:Y:S01]  /*1100*/  @P0 FADD.FTZ R2, R0, 1 ;  /* 0x3f80000000020421 */ /* 0x000fe20000010000 */
[----:B------:R-:W-:Y:S06]  /*1110*/  @P0 BRA `(.L_x_19) ;  /* 0x0000000000280947 */ /* 0x000fec0003800000 */
[----:B------:R-:W-:-:S13]  /*1120*/  FSETP.NEU.FTZ.AND P0, PT, |R0|, +INF , PT ;  /* 0x7f8000000000780b */ /* 0x000fda0003f1d200 */
[----:B------:R-:W-:-:S04]  /*1130*/  @P0 FFMA R3, R0, 1.84467440737095516160e+19, RZ ;  /* 0x5f80000000030823 */ /* 0x000fc800000000ff */
[----:B------:R-:W0:Y:S02]  /*1140*/  @P0 MUFU.RSQ R2, R3 ;  /* 0x0000000300020308 */ /* 0x000e240000001400 */
[----:B0-----:R-:W-:Y:S01]  /*1150*/  @P0 FMUL.FTZ R8, R3, R2 ;  /* 0x0000000203080220 */ /* 0x001fe20000410000 */
[----:B------:R-:W-:Y:S01]  /*1160*/  @P0 FMUL.FTZ R9, R2, 0.5 ;  /* 0x3f00000002090820 */ /* 0x000fe20000410000 */
[----:B------:R-:W-:Y:S02]  /*1170*/  @!P0 MOV R2, R0 ;  /* 0x0000000000028202 */ /* 0x000fe40000000f00 */
[----:B------:R-:W-:-:S04]  /*1180*/  @P0 FADD.FTZ R7, -R8, -RZ ;  /* 0x800000ff08070221 */ /* 0x000fc80000010100 */
[----:B------:R-:W-:-:S04]  /*1190*/  @P0 FFMA R7, R8, R7, R3 ;  /* 0x0000000708070223 */ /* 0x000fc80000000003 */
[----:B------:R-:W-:-:S04]  /*11a0*/  @P0 FFMA R7, R7, R9, R8 ;  /* 0x0000000907070223 */ /* 0x000fc80000000008 */
[----:B------:R-:W-:-:S07]  /*11b0*/  @P0 FMUL.FTZ R2, R7, 2.3283064365386962891e-10 ;  /* 0x2f80000007020820 */ /* 0x000fce0000410000 */
.L_x_19:
[----:B------:R-:W-:Y:S01]  /*11c0*/  HFMA2 R3, -RZ, RZ, 0, 0 ;  /* 0x00000000ff037431 */ /* 0x000fe200000001ff */
[----:B------:R-:W-:Y:S02]  /*11d0*/  MOV R0, R2 ;  /* 0x0000000200007202 */ /* 0x000fe40000000f00 */
[----:B------:R-:W-:-:S04]  /*11e0*/  MOV R2, R10 ;  /* 0x0000000a00027202 */ /* 0x000fc80000000f00 */
[----:B------:R-:W-:Y:S05]  /*11f0*/  RET.REL.NODEC R2 `(_Z15layer_norm_vec4PfS_if) ;  /* 0xffffffec02807950 */ /* 0x000fea0003c3ffff */
        .weak           $__internal_2_$__cuda_sm3x_div_rn_noftz_f32_slowpath
        .type           $__internal_2_$__cuda_sm3x_div_rn_noftz_f32_slowpath,@function
        .size           $__internal_2_$__cuda_sm3x_div_rn_noftz_f32_slowpath,(.L_x_34 - $__internal_2_$__cuda_sm3x_div_rn_noftz_f32_slowpath)
$__internal_2_$__cuda_sm3x_div_rn_noftz_f32_slowpath:
[----:B------:R-:W-:Y:S01]  /*1200*/  SHF.R.U32.HI R8, RZ, 0x17, R3 ;  /* 0x00000017ff087819 */ /* 0x000fe20000011603 */
[----:B------:R-:W-:Y:S01]  /*1210*/  BSSY.RECONVERGENT B1, `(.L_x_20) ;  /* 0x0000063000017945 */ /* 0x000fe20003800200 */
[----:B------:R-:W-:Y:S02]  /*1220*/  SHF.R.U32.HI R7, RZ, 0x17, R0 ;  /* 0x00000017ff077819 */ /* 0x000fe40000011600 */
[----:B------:R-:W-:Y:S02]  /*1230*/  LOP3.LUT R14, R8, 0xff, RZ, 0xc0, !PT ;  /* 0x000000ff080e7812 */ /* 0x000fe400078ec0ff */
[----:B------:R-:W-:Y:S02]  /*1240*/  LOP3.LUT R12, R7, 0xff, RZ, 0xc0, !PT ;  /* 0x000000ff070c7812 */ /* 0x000fe400078ec0ff */
[----:B------:R-:W-:Y:S01]  /*1250*/  MOV R7, R3 ;  /* 0x0000000300077202 */ /* 0x000fe20000000f00 */
[----:B------:R-:W-:Y:S01]  /*1260*/  VIADD R10, R14, 0xffffffff ;  /* 0xffffffff0e0a7836 */ /* 0x000fe20000000000 */
[----:B------:R-:W-:-:S04]  /*1270*/  IADD3 R9, PT, PT, R12, -0x1, RZ ;  /* 0xffffffff0c097810 */ /* 0x000fc80007ffe0ff */
[----:B------:R-:W-:-:S04]  /*1280*/  ISETP.GT.U32.AND P0, PT, R10, 0xfd, PT ;  /* 0x000000fd0a00780c */ /* 0x000fc80003f04070 */
[----:B------:R-:W-:-:S13]  /*1290*/  ISETP.GT.U32.OR P0, PT, R9, 0xfd, P0 ;  /* 0x000000fd0900780c */ /* 0x000fda0000704470 */
[----:B------:R-:W-:Y:S01]  /*12a0*/  @!P0 MOV R8, RZ ;  /* 0x000000ff00088202 */ /* 0x000fe20000000f00 */
[----:B------:R-:W-:Y:S06]  /*12b0*/  @!P0 BRA `(.L_x_21) ;  /* 0x00000000005c8947 */ /* 0x000fec0003800000 */
[----:B------:R-:W-:Y:S02]  /*12c0*/  FSETP.GTU.FTZ.AND P0, PT, |R0|, +INF , PT ;  /* 0x7f8000000000780b */ /* 0x000fe40003f1c200 */
[----:B------:R-:W-:-:S04]  /*12d0*/  FSETP.GTU.FTZ.AND P1, PT, |R3|, +INF , PT ;  /* 0x7f8000000300780b */ /* 0x000fc80003f3c200 */
[----:B------:R-:W-:-:S13]  /*12e0*/  PLOP3.LUT P0, PT, P0, P1, PT, 0xf8, 0x8f ;  /* 0x00000000008f781c */ /* 0x000fda0000703f70 */
[----:B------:R-:W-:Y:S05]  /*12f0*/  @P0 BRA `(.L_x_22) ;  /* 0x00000004004c0947 */ /* 0x000fea0003800000 */
[----:B------:R-:W-:-:S13]  /*1300*/  LOP3.LUT P0, RZ, R7, 0x7fffffff, R0, 0xc8, !PT ;  /* 0x7fffffff07ff7812 */ /* 0x000fda000780c800 */
[----:B------:R-:W-:Y:S05]  /*1310*/  @!P0 BRA `(.L_x_23) ;  /* 0x00000004003c8947 */ /* 0x000fea0003800000 */
[C---:B------:R-:W-:Y:S02]  /*1320*/  FSETP.NEU.FTZ.AND P2, PT, |R0|.reuse, +INF , PT ;  /* 0x7f8000000000780b */ /* 0x040fe40003f5d200 */
[----:B------:R-:W-:Y:S02]  /*1330*/  FSETP.NEU.FTZ.AND P1, PT, |R3|, +INF , PT ;  /* 0x7f8000000300780b */ /* 0x000fe40003f3d200 */
[----:B------:R-:W-:-:S11]  /*1340*/  FSETP.NEU.FTZ.AND P0, PT, |R0|, +INF , PT ;  /* 0x7f8000000000780b */ /* 0x000fd60003f1d200 */
[----:B------:R-:W-:Y:S05]  /*1350*/  @!P1 BRA !P2, `(.L_x_23) ;  /* 0x00000004002c9947 */ /* 0x000fea0005000000 */
[----:B------:R-:W-:-:S04]  /*1360*/  LOP3.LUT P2, RZ, R0, 0x7fffffff, RZ, 0xc0, !PT ;  /* 0x7fffffff00ff7812 */ /* 0x000fc8000784c0ff */
[----:B------:R-:W-:-:S13]  /*1370*/  PLOP3.LUT P1, PT, P1, P2, PT, 0x2f, 0xf2 ;  /* 0x0000000000f2781c */ /* 0x000fda0000f24577 */
[----:B------:R-:W-:Y:S05]  /*1380*/  @P1 BRA `(.L_x_24) ;  /* 0x0000000400181947 */ /* 0x000fea0003800000 */
[----:B------:R-:W-:-:S04]  /*1390*/  LOP3.LUT P1, RZ, R7, 0x7fffffff, RZ, 0xc0, !PT ;  /* 0x7fffffff07ff7812 */ /* 0x000fc8000782c0ff */
[----:B------:R-:W-:-:S13]  /*13a0*/  PLOP3.LUT P0, PT, P0, P1, PT, 0x2f, 0xf2 ;  /* 0x0000000000f2781c */ /* 0x000fda0000702577 */
[----:B------:R-:W-:Y:S05]  /*13b0*/  @P0 BRA `(.L_x_25) ;  /* 0x0000000400000947 */ /* 0x000fea0003800000 */
[----:B------:R-:W-:Y:S02]  /*13c0*/  ISETP.GE.AND P0, PT, R9, RZ, PT ;  /* 0x000000ff0900720c */ /* 0x000fe40003f06270 */
[----:B------:R-:W-:-:S11]  /*13d0*/  ISETP.GE.AND P1, PT, R10, RZ, PT ;  /* 0x000000ff0a00720c */ /* 0x000fd60003f26270 */
[----:B------:R-:W-:Y:S01]  /*13e0*/  @P0 MOV R8, RZ ;  /* 0x000000ff00080202 */ /* 0x000fe20000000f00 */
[----:B------:R-:W-:Y:S01]  /*13f0*/  @!P0 FFMA R0, R0, 1.84467440737095516160e+19, RZ ;  /* 0x5f80000000008823 */ /* 0x000fe200000000ff */
[----:B------:R-:W-:Y:S01]  /*1400*/  @!P0 MOV R8, 0xffffffc0 ;  /* 0xffffffc000088802 */ /* 0x000fe20000000f00 */
[----:B------:R-:W-:-:S04]  /*1410*/  @!P1 FFMA R7, R3, 1.84467440737095516160e+19, RZ ;  /* 0x5f80000003079823 */ /* 0x000fc800000000ff */
[----:B------:R-:W-:-:S07]  /*1420*/  @!P1 VIADD R8, R8, 0x40 ;  /* 0x0000004008089836 */ /* 0x000fce0000000000 */
.L_x_21:
[----:B------:R-:W-:Y:S01]  /*1430*/  LEA R10, R14, 0xc0800000, 0x17 ;  /* 0xc08000000e0a7811 */ /* 0x000fe200078eb8ff */
[----:B------:R-:W-:Y:S03]  /*1440*/  BSSY.RECONVERGENT B2, `(.L_x_26) ;  /* 0x0000036000027945 */ /* 0x000fe60003800200 */
[----:B------:R-:W-:Y:S02]  /*1450*/  IADD3 R10, PT, PT, -R10, R7, RZ ;  /* 0x000000070a0a7210 */ /* 0x000fe40007ffe1ff */
[----:B------:R-:W-:Y:S02]  /*1460*/  IADD3 R7, PT, PT, R12, -0x7f, RZ ;  /* 0xffffff810c077810 */ /* 0x000fe40007ffe0ff */
[----:B------:R-:W0:Y:S01]  /*1470*/  MUFU.RCP R9, R10 ;  /* 0x0000000a00097308 */ /* 0x000e220000001000 */
[----:B------:R-:W-:Y:S02]  /*1480*/  FADD.FTZ R11, -R10, -RZ ;  /* 0x800000ff0a0b7221 */ /* 0x000fe40000010100 */
[----:B------:R-:W-:-:S02]  /*1490*/  IMAD R0, R7, -0x800000, R0 ;  /* 0xff80000007007824 */ /* 0x000fc400078e0200 */
[----:B0-----:R-:W-:-:S04]  /*14a0*/  FFMA R12, R9, R11, 1 ;  /* 0x3f800000090c7423 */ /* 0x001fc8000000000b */
[----:B------:R-:W-:-:S04]  /*14b0*/  FFMA R16, R9, R12, R9 ;  /* 0x0000000c09107223 */ /* 0x000fc80000000009 */
[----:B------:R-:W-:-:S04]  /*14c0*/  FFMA R9, R0, R16, RZ ;  /* 0x0000001000097223 */ /* 0x000fc800000000ff */
[----:B------:R-:W-:-:S04]  /*14d0*/  FFMA R12, R11, R9, R0 ;  /* 0x000000090b0c7223 */ /* 0x000fc80000000000 */
[----:B------:R-:W-:Y:S01]  /*14e0*/  FFMA R13, R16, R12, R9 ;  /* 0x0000000c100d7223 */ /* 0x000fe20000000009 */
[----:B------:R-:W-:-:S03]  /*14f0*/  IADD3 R9, PT, PT, R7, 0x7f, -R14 ;  /* 0x0000007f07097810 */ /* 0x000fc60007ffe80e */
[----:B------:R-:W-:Y:S01]  /*1500*/  FFMA R12, R11, R13, R0 ;  /* 0x0000000d0b0c7223 */ /* 0x000fe20000000000 */
[----:B------:R-:W-:-:S03]  /*1510*/  IADD3 R9, PT, PT, R9, R8, RZ ;  /* 0x0000000809097210 */ /* 0x000fc60007ffe0ff */
[----:B------:R-:W-:-:S05]  /*1520*/  FFMA R0, R16, R12, R13 ;  /* 0x0000000c10007223 */ /* 0x000fca000000000d */
[----:B------:R-:W-:-:S04]  /*1530*/  SHF.R.U32.HI R7, RZ, 0x17, R0 ;  /* 0x00000017ff077819 */ /* 0x000fc80000011600 */
[----:B------:R-:W-:-:S04]  /*1540*/  LOP3.LUT R7, R7, 0xff, RZ, 0xc0, !PT ;  /* 0x000000ff07077812 */ /* 0x000fc800078ec0ff */
[----:B------:R-:W-:-:S04]  /*1550*/  IADD3 R11, PT, PT, R7, R9, RZ ;  /* 0x00000009070b7210 */ /* 0x000fc80007ffe0ff */
[----:B------:R-:W-:-:S04]  /*1560*/  IADD3 R7, PT, PT, R11, -0x1, RZ ;  /* 0xffffffff0b077810 */ /* 0x000fc80007ffe0ff */
[----:B------:R-:W-:-:S13]  /*1570*/  ISETP.GE.U32.AND P0, PT, R7, 0xfe, PT ;  /* 0x000000fe0700780c */ /* 0x000fda0003f06070 */
[----:B------:R-:W-:Y:S05]  /*1580*/  @!P0 BRA `(.L_x_27) ;  /* 0x0000000000808947 */ /* 0x000fea0003800000 */
[----:B------:R-:W-:-:S13]  /*1590*/  ISETP.GT.AND P0, PT, R11, 0xfe, PT ;  /* 0x000000fe0b00780c */ /* 0x000fda0003f04270 */
[----:B------:R-:W-:Y:S05]  /*15a0*/  @P0 BRA `(.L_x_28) ;  /* 0x00000000006c0947 */ /* 0x000fea0003800000 */
[----:B------:R-:W-:-:S13]  /*15b0*/  ISETP.GE.AND P0, PT, R11, 0x1, PT ;  /* 0x000000010b00780c */ /* 0x000fda0003f06270 */
[----:B------:R-:W-:Y:S05]  /*15c0*/  @P0 BRA `(.L_x_29) ;  /* 0x0000000000740947 */ /* 0x000fea0003800000 */
[----:B------:R-:W-:Y:S02]  /*15d0*/  ISETP.GE.AND P0, PT, R11, -0x18, PT ;  /* 0xffffffe80b00780c */ /* 0x000fe40003f06270 */
[----:B------:R-:W-:-:S11]  /*15e0*/  LOP3.LUT R0, R0, 0x80000000, RZ, 0xc0, !PT ;  /* 0x8000000000007812 */ /* 0x000fd600078ec0ff */
[----:B------:R-:W-:Y:S05]  /*15f0*/  @!P0 BRA `(.L_x_29) ;  /* 0x0000000000688947 */ /* 0x000fea0003800000 */
[CCC-:B------:R-:W-:Y:S01]  /*1600*/  FFMA.RZ R7, R16.reuse, R12.reuse, R13.reuse ;  /* 0x0000000c10077223 */ /* 0x1c0fe2000000c00d */
[C---:B------:R-:W-:Y:S02]  /*1610*/  VIADD R10, R11.reuse, 0x20 ;  /* 0x000000200b0a7836 */ /* 0x040fe40000000000 */
[CCC-:B------:R-:W-:Y:S01]  /*1620*/  FFMA.RM R8, R16.reuse, R12.reuse, R13.reuse ;  /* 0x0000000c10087223 */ /* 0x1c0fe2000000400d */
[----:B------:R-:W-:Y:S02]  /*1630*/  ISETP.NE.AND P2, PT, R11, RZ, PT ;  /* 0x000000ff0b00720c */ /* 0x000fe40003f45270 */
[----:B------:R-:W-:Y:S01]  /*1640*/  LOP3.LUT R9, R7, 0x7fffff, RZ, 0xc0, !PT ;  /* 0x007fffff07097812 */ /* 0x000fe200078ec0ff */
[----:B------:R-:W-:Y:S01]  /*1650*/  FFMA.RP R7, R16, R12, R13 ;  /* 0x0000000c10077223 */ /* 0x000fe2000000800d */
[----:B------:R-:W-:Y:S02]  /*1660*/  ISETP.NE.AND P1, PT, R11, RZ, PT ;  /* 0x000000ff0b00720c */ /* 0x000fe40003f25270 */
[----:B------:R-:W-:-:S02]  /*1670*/  LOP3.LUT R9, R9, 0x800000, RZ, 0xfc, !PT ;  /* 0x0080000009097812 */ /* 0x000fc400078efcff */
[----:B------:R-:W-:Y:S02]  /*1680*/  IADD3 R11, PT, PT, -R11, RZ, RZ ;  /* 0x000000ff0b0b7210 */ /* 0x000fe40007ffe1ff */
[----:B------:R-:W-:Y:S02]  /*1690*/  SHF.L.U32 R10, R9, R10, RZ ;  /* 0x0000000a090a7219 */ /* 0x000fe400000006ff */
[----:B------:R-:W-:Y:S02]  /*16a0*/  FSETP.NEU.FTZ.AND P0, PT, R7, R8, PT ;  /* 0x000000080700720b */ /* 0x000fe40003f1d000 */
[----:B------:R-:W-:Y:S02]  /*16b0*/  SEL R8, R11, RZ, P2 ;  /* 0x000000ff0b087207 */ /* 0x000fe40001000000 */
[----:B------:R-:W-:Y:S02]  /*16c0*/  ISETP.NE.AND P1, PT, R10, RZ, P1 ;  /* 0x000000ff0a00720c */ /* 0x000fe40000f25270 */
[----:B------:R-:W-:-:S02]  /*16d0*/  SHF.R.U32.HI R8, RZ, R8, R9 ;  /* 0x00000008ff087219 */ /* 0x000fc40000011609 */
[----:B------:R-:W-:Y:S02]  /*16e0*/  PLOP3.LUT P0, PT, P0, P1, PT, 0xf8, 0x8f ;  /* 0x00000000008f781c */ /* 0x000fe40000703f70 */
[----:B------:R-:W-:Y:S02]  /*16f0*/  SHF.R.U32.HI R10, RZ, 0x1, R8 ;  /* 0x00000001ff0a7819 */ /* 0x000fe40000011608 */
[----:B------:R-:W-:-:S04]  /*1700*/  SEL R7, RZ, 0x1, !P0 ;  /* 0x00000001ff077807 */ /* 0x000fc80004000000 */
[----:B------:R-:W-:-:S04]  /*1710*/  LOP3.LUT R7, R7, 0x1, R10, 0xf8, !PT ;  /* 0x0000000107077812 */ /* 0x000fc800078ef80a */
[----:B------:R-:W-:-:S04]  /*1720*/  LOP3.LUT R7, R7, R8, RZ, 0xc0, !PT ;  /* 0x0000000807077212 */ /* 0x000fc800078ec0ff */
[----:B------:R-:W-:-:S04]  /*1730*/  IADD3 R7, PT, PT, R10, R7, RZ ;  /* 0x000000070a077210 */ /* 0x000fc80007ffe0ff */
[----:B------:R-:W-:Y:S01]  /*1740*/  LOP3.LUT R0, R7, R0, RZ, 0xfc, !PT ;  /* 0x0000000007007212 */ /* 0x000fe200078efcff */
[----:B------:R-:W-:Y:S06]  /*1750*/  BRA `(.L_x_29) ;  /* 0x0000000000107947 */ /* 0x000fec0003800000 */
.L_x_28:
[----:B------:R-:W-:-:S04]  /*1760*/  LOP3.LUT R0, R0, 0x80000000, RZ, 0xc0, !PT ;  /* 0x8000000000007812 */ /* 0x000fc800078ec0ff */
[----:B------:R-:W-:Y:S01]  /*1770*/  LOP3.LUT R0, R0, 0x7f800000, RZ, 0xfc, !PT ;  /* 0x7f80000000007812 */ /* 0x000fe200078efcff */
[----:B------:R-:W-:Y:S06]  /*1780*/  BRA `(.L_x_29) ;  /* 0x0000000000047947 */ /* 0x000fec0003800000 */
.L_x_27:
[----:B------:R-:W-:-:S07]  /*1790*/  LEA R0, R9, R0, 0x17 ;  /* 0x0000000009007211 */ /* 0x000fce00078eb8ff */
.L_x_29:
[----:B------:R-:W-:Y:S05]  /*17a0*/  BSYNC.RECONVERGENT B2 ;  /* 0x0000000000027941 */ /* 0x000fea0003800200 */
.L_x_26:
[----:B------:R-:W-:Y:S05]  /*17b0*/  BRA `(.L_x_30) ;  /* 0x0000000000207947 */ /* 0x000fea0003800000 */
.L_x_25:
[----:B------:R-:W-:-:S04]  /*17c0*/  LOP3.LUT R0, R7, 0x80000000, R0, 0x48, !PT ;  /* 0x8000000007007812 */ /* 0x000fc800078e4800 */
[----:B------:R-:W-:Y:S01]  /*17d0*/  LOP3.LUT R0, R0, 0x7f800000, RZ, 0xfc, !PT ;  /* 0x7f80000000007812 */ /* 0x000fe200078efcff */
[----:B------:R-:W-:Y:S06]  /*17e0*/  BRA `(.L_x_30) ;  /* 0x0000000000147947 */ /* 0x000fec0003800000 */
.L_x_24:
[----:B------:R-:W-:Y:S01]  /*17f0*/  LOP3.LUT R0, R7, 0x80000000, R0, 0x48, !PT ;  /* 0x8000000007007812 */ /* 0x000fe200078e4800 */
[----:B------:R-:W-:Y:S06]  /*1800*/  BRA `(.L_x_30) ;  /* 0x00000000000c7947 */ /* 0x000fec0003800000 */
.L_x_23:
[----:B------:R-:W0:Y:S01]  /*1810*/  MUFU.RSQ R0, -QNAN ;  /* 0xffc0000000007908 */ /* 0x000e220000001400 */
[----:B------:R-:W-:Y:S05]  /*1820*/  BRA `(.L_x_30) ;  /* 0x0000000000047947 */ /* 0x000fea0003800000 */
.L_x_22:
[----:B------:R-:W-:-:S07]  /*1830*/  FADD.FTZ R0, R0, R3 ;  /* 0x0000000300007221 */ /* 0x000fce0000010000 */
.L_x_30:
[----:B------:R-:W-:Y:S05]  /*1840*/  BSYNC.RECONVERGENT B1 ;  /* 0x0000000000017941 */ /* 0x000fea0003800200 */
.L_x_20:
[----:B------:R-:W-:Y:S01]  /*1850*/  HFMA2 R9, -RZ, RZ, 0, 0 ;  /* 0x00000000ff097431 */ /* 0x000fe200000001ff */
[----:B------:R-:W-:-:S04]  /*1860*/  MOV R8, R2 ;  /* 0x0000000200087202 */ /* 0x000fc80000000f00 */
[----:B0-----:R-:W-:Y:S05]  /*1870*/  RET.REL.NODEC R8 `(_Z15layer_norm_vec4PfS_if) ;  /* 0xffffffe408e07950 */ /* 0x001fea0003c3ffff */
.L_x_31:
[----:B------:R-:W-:-:S00]  /*1880*/  BRA `(.L_x_31) ;  /* 0xfffffffc00fc7947 */ /* 0x000fc0000383ffff */
[----:B------:R-:W-:-:S00]  /*1890*/  NOP ;  /* 0x0000000000007918 */ /* 0x000fc00000000000 */
        /* <DEDUP_REMOVED lines=14> */
.L_x_34:


//--------------------- .nv.shared.reserved.0     --------------------------
	.section	.nv.shared.reserved.0,"aw",@nobits
	.weak		__nv_reservedSMEM_offset_0_alias
	.size		__nv_reservedSMEM_offset_0_alias, 0, 64
	.other		__nv_reservedSMEM_offset_0_alias,@"STO_CUDA_RESERVED_SHARED STV_DEFAULT"
__nv_reservedSMEM_offset_0_alias:
	.zero		0
	.zero		64


//--------------------- .nv.constant0._Z15layer_norm_vec4PfS_if --------------------------
	.section	.nv.constant0._Z15layer_norm_vec4PfS_if,"a",@progbits
	.sectionflags	@""
	.align	4
.nv.constant0._Z15layer_norm_vec4PfS_if:
	.zero		920


//--------------------- SYMBOLS --------------------------

	.type		.nv.reservedSmem.offset0,@object
	.size		.nv.reservedSmem.offset0,0x4
